//
// Generated by NVIDIA NVVM Compiler
//
// Compiler Build ID: CL-36424714
// Cuda compilation tools, release 13.0, V13.0.88
// Based on NVVM 20.0.0
//

.version 9.0
.target sm_100
.address_size 64

	// .globl	default_function_kernel

.visible .entry default_function_kernel(
	.param .u64 .ptr .align 1 default_function_kernel_param_0,
	.param .u64 .ptr .align 1 default_function_kernel_param_1
)
.maxntid 32
{
	.reg .pred 	%p<2>;
	.reg .b32 	%r<8>;
	.reg .b32 	%f<3>;
	.reg .b64 	%rd<8>;

	ld.param.u64 	%rd1, [default_function_kernel_param_0];
	ld.param.u64 	%rd2, [default_function_kernel_param_1];
	mov.u32 	%r1, %ctaid.x;
	shl.b32 	%r3, %r1, 3;
	mov.u32 	%r2, %tid.x;
	shr.u32 	%r4, %r2, 2;
	or.b32  	%r5, %r3, %r4;
	setp.gt.u32 	%p1, %r5, 1088;
	@%p1 bra 	$L__BB0_2;
	cvta.to.global.u64 	%rd3, %rd2;
	cvta.to.global.u64 	%rd4, %rd1;
	shl.b32 	%r6, %r1, 5;
	or.b32  	%r7, %r6, %r2;
	mul.wide.u32 	%rd5, %r7, 4;
	add.s64 	%rd6, %rd3, %rd5;
	ld.global.nc.f32 	%f1, [%rd6];
	neg.f32 	%f2, %f1;
	add.s64 	%rd7, %rd4, %rd5;
	st.global.f32 	[%rd7], %f2;
$L__BB0_2:
	ret;

}


// ===== COMPILED SASS (sm_100) =====

	.target	sm_100

	.elftype	@"ET_EXEC"


//--------------------- .note.nv.tkinfo           --------------------------
	.section	.note.nv.tkinfo,"",@"SHT_NOTE"
	.sectionflags	@"SHF_NOTE_NV_TKINFO"
	.tkinfo
        /*0018*/ 	.word	0x00000002
        /*0030*/ 	.string	""
        /*0030*/ 	.string	"ptxas"
        /*0030*/ 	.string	"Cuda compilation tools, release 13.0, V13.0.88"
        /*0030*/ 	.string	"Build cuda_13.0.r13.0/compiler.36424714_0"
        /*0030*/ 	.string	"-arch sm_100 -m 64 "



//--------------------- .note.nv.cuinfo           --------------------------
	.section	.note.nv.cuinfo,"",@"SHT_NOTE"
	.sectionflags	@"SHF_NOTE_NV_CUINFO"
        /*0018*/ 	.short	0x0002
        /*001a*/ 	.short	0x0064
        /*001c*/ 	.short	0x0082
	.zero		2


//--------------------- .nv.info                  --------------------------
	.section	.nv.info,"",@"SHT_CUDA_INFO"
	.align	4


	//----- nvinfo : EIATTR_REGCOUNT
	.align		4
        /*0000*/ 	.byte	0x04, 0x2f
        /*0002*/ 	.short	(.L_1 - .L_0)
	.align		4
.L_0:
        /*0004*/ 	.word	index@(default_function_kernel)
        /*0008*/ 	.word	0x0000000a


	//----- nvinfo : EIATTR_FRAME_SIZE
	.align		4
.L_1:
        /*000c*/ 	.byte	0x04, 0x11
        /*000e*/ 	.short	(.L_3 - .L_2)
	.align		4
.L_2:
        /*0010*/ 	.word	index@(default_function_kernel)
        /*0014*/ 	.word	0x00000000


	//----- nvinfo : EIATTR_MIN_STACK_SIZE
	.align		4
.L_3:
        /*0018*/ 	.byte	0x04, 0x12
        /*001a*/ 	.short	(.L_5 - .L_4)
	.align		4
.L_4:
        /*001c*/ 	.word	index@(default_function_kernel)
        /*0020*/ 	.word	0x00000000
.L_5:


//--------------------- .nv.compat                --------------------------
	.section	.nv.compat,"",@"SHT_CUDA_COMPAT_INFO"
	.align	4
        /*0000*/ 	.byte	0x02, 0x09, 0x00, 0x00, 0x02, 0x02, 0x01, 0x00, 0x02, 0x05, 0x05, 0x00, 0x03, 0x07, 0x01, 0x01
        /*0010*/ 	.byte	0x02, 0x03, 0x00, 0x00, 0x02, 0x06, 0x01, 0x00, 0x04, 0x0b, 0x08, 0x00, 0x09, 0x00, 0x00, 0x00
        /*0020*/ 	.byte	0x00, 0x00, 0x00, 0x00


//--------------------- .nv.info.default_function_kernel --------------------------
	.section	.nv.info.default_function_kernel,"",@"SHT_CUDA_INFO"
	.sectionflags	@""
	.align	4


	//----- nvinfo : EIATTR_CUDA_API_VERSION
	.align		4
        /*0000*/ 	.byte	0x04, 0x37
        /*0002*/ 	.short	(.L_7 - .L_6)
.L_6:
        /*0004*/ 	.word	0x00000082


	//----- nvinfo : EIATTR_KPARAM_INFO
	.align		4
.L_7:
        /*0008*/ 	.byte	0x04, 0x17
        /*000a*/ 	.short	(.L_9 - .L_8)
.L_8:
        /*000c*/ 	.word	0x00000000
        /*0010*/ 	.short	0x0001
        /*0012*/ 	.short	0x0008
        /*0014*/ 	.byte	0x00, 0xf5, 0x21, 0x00


	//----- nvinfo : EIATTR_KPARAM_INFO
	.align		4
.L_9:
        /*0018*/ 	.byte	0x04, 0x17
        /*001a*/ 	.short	(.L_11 - .L_10)
.L_10:
        /*001c*/ 	.word	0x00000000
        /*0020*/ 	.short	0x0000
        /*0022*/ 	.short	0x0000
        /*0024*/ 	.byte	0x00, 0xf5, 0x21, 0x00


	//----- nvinfo : EIATTR_SPARSE_MMA_MASK
	.align		4
.L_11:
        /*0028*/ 	.byte	0x03, 0x50
        /*002a*/ 	.short	0x0000


	//----- nvinfo : EIATTR_MAXREG_COUNT
	.align		4
        /*002c*/ 	.byte	0x03, 0x1b
        /*002e*/ 	.short	0x00ff


	//----- nvinfo : EIATTR_MERCURY_ISA_VERSION
	.align		4
        /*0030*/ 	.byte	0x03, 0x5f
        /*0032*/ 	.short	0x0101


	//----- nvinfo : EIATTR_VRC_CTA_INIT_COUNT
	.align		4
        /*0034*/ 	.byte	0x02, 0x4a
	.zero		1
	.zero		1


	//----- nvinfo : EIATTR_EXIT_INSTR_OFFSETS
	.align		4
        /*0038*/ 	.byte	0x04, 0x1c
        /*003a*/ 	.short	(.L_13 - .L_12)


	//   ....[0]....
.L_12:
        /*003c*/ 	.word	0x00000070


	//   ....[1]....
        /*0040*/ 	.word	0x00000120


	//----- nvinfo : EIATTR_MAX_THREADS
	.align		4
.L_13:
        /*0044*/ 	.byte	0x04, 0x05
        /*0046*/ 	.short	(.L_15 - .L_14)
.L_14:
        /*0048*/ 	.word	0x00000020
        /*004c*/ 	.word	0x00000001
        /*0050*/ 	.word	0x00000001


	//----- nvinfo : EIATTR_CBANK_PARAM_SIZE
	.align		4
.L_15:
        /*0054*/ 	.byte	0x03, 0x19
        /*0056*/ 	.short	0x0010


	//----- nvinfo : EIATTR_PARAM_CBANK
	.align		4
        /*0058*/ 	.byte	0x04, 0x0a
        /*005a*/ 	.short	(.L_17 - .L_16)
	.align		4
.L_16:
        /*005c*/ 	.word	index@(.nv.constant0.default_function_kernel)
        /*0060*/ 	.short	0x0380
        /*0062*/ 	.short	0x0010


	//----- nvinfo : EIATTR_SW_WAR
	.align		4
.L_17:
        /*0064*/ 	.byte	0x04, 0x36
        /*0066*/ 	.short	(.L_19 - .L_18)
.L_18:
        /*0068*/ 	.word	0x00000008
.L_19:


//--------------------- .nv.callgraph             --------------------------
	.section	.nv.callgraph,"",@"SHT_CUDA_CALLGRAPH"
	.align	4
	.sectionentsize	8
	.align		4
        /*0000*/ 	.word	0x00000000
	.align		4
        /*0004*/ 	.word	0xffffffff
	.align		4
        /*0008*/ 	.word	0x00000000
	.align		4
        /*000c*/ 	.word	0xfffffffe
	.align		4
        /*0010*/ 	.word	0x00000000
	.align		4
        /*0014*/ 	.word	0xfffffffd
	.align		4
        /*0018*/ 	.word	0x00000000
	.align		4
        /*001c*/ 	.word	0xfffffffc


//--------------------- .text.default_function_kernel --------------------------
	.section	.text.default_function_kernel,"ax",@progbits
	.align	128
        .global         default_function_kernel
        .type           default_function_kernel,@function
        .size           default_function_kernel,(.L_x_1 - default_function_kernel)
        .other          default_function_kernel,@"STO_CUDA_ENTRY STV_DEFAULT"
default_function_kernel:
.text.default_function_kernel:
[----:B------:R-:W-:Y:S01]  /*0000*/  LDC R1, c[0x0][0x37c] ;  /* 0x0000df00ff017b82 */ /* 0x000fe20000000800 */
[----:B------:R-:W0:Y:S07]  /*0010*/  S2R R7, SR_TID.X ;  /* 0x0000000000077919 */ /* 0x000e2e0000002100 */
[----:B------:R-:W1:Y:S02]  /*0020*/  S2UR UR5, SR_CTAID.X ;  /* 0x00000000000579c3 */ /* 0x000e640000002500 */
[----:B-1----:R-:W-:Y:S01]  /*0030*/  USHF.L.U32 UR4, UR5, 0x3, URZ ;  /* 0x0000000305047899 */ /* 0x002fe200080006ff */
[----:B0-----:R-:W-:-:S05]  /*0040*/  SHF.R.U32.HI R0, RZ, 0x2, R7 ;  /* 0x00000002ff007819 */ /* 0x001fca0000011607 */
[----:B------:R-:W-:-:S04]  /*0050*/  LOP3.LUT R0, R0, UR4, RZ, 0xfc, !PT ;  /* 0x0000000400007c12 */ /* 0x000fc8000f8efcff */
[----:B------:R-:W-:-:S13]  /*0060*/  ISETP.GT.U32.AND P0, PT, R0, 0x440, PT ;  /* 0x000004400000780c */ /* 0x000fda0003f04070 */
[----:B------:R-:W-:Y:S05]  /*0070*/  @P0 EXIT ;  /* 0x000000000000094d */ /* 0x000fea0003800000 */
[----:B------:R-:W0:Y:S01]  /*0080*/  LDC.64 R2, c[0x0][0x388] ;  /* 0x0000e200ff027b82 */ /* 0x000e220000000a00 */
[----:B------:R-:W1:Y:S01]  /*0090*/  LDCU.64 UR6, c[0x0][0x358] ;  /* 0x00006b00ff0677ac */ /* 0x000e620008000a00 */
[----:B------:R-:W-:-:S06]  /*00a0*/  USHF.L.U32 UR4, UR5, 0x5, URZ ;  /* 0x0000000505047899 */ /* 0x000fcc00080006ff */
[----:B------:R-:W2:Y:S01]  /*00b0*/  LDC.64 R4, c[0x0][0x380] ;  /* 0x0000e000ff047b82 */ /* 0x000ea20000000a00 */
[----:B------:R-:W-:-:S05]  /*00c0*/  LOP3.LUT R7, R7, UR4, RZ, 0xfc, !PT ;  /* 0x0000000407077c12 */ /* 0x000fca000f8efcff */
[----:B0-----:R-:W-:-:S06]  /*00d0*/  IMAD.WIDE.U32 R2, R7, 0x4, R2 ;  /* 0x0000000407027825 */ /* 0x001fcc00078e0002 */
[----:B-1----:R-:W3:Y:S01]  /*00e0*/  LDG.E.CONSTANT R2, desc[UR6][R2.64] ;  /* 0x0000000602027981 */ /* 0x002ee2000c1e9900 */
[----:B--2---:R-:W-:-:S04]  /*00f0*/  IMAD.WIDE.U32 R4, R7, 0x4, R4 ;  /* 0x0000000407047825 */ /* 0x004fc800078e0004 */
[----:B---3--:R-:W-:-:S05]  /*0100*/  FADD R7, -R2, -RZ ;  /* 0x800000ff02077221 */ /* 0x008fca0000000100 */
[----:B------:R-:W-:Y:S01]  /*0110*/  STG.E desc[UR6][R4.64], R7 ;  /* 0x0000000704007986 */ /* 0x000fe2000c101906 */
[----:B------:R-:W-:Y:S05]  /*0120*/  EXIT ;  /* 0x000000000000794d */ /* 0x000fea0003800000 */
.L_x_0:
[----:B------:R-:W-:-:S00]  /*0130*/  BRA `(.L_x_0) ;  /* 0xfffffffc00fc7947 */ /* 0x000fc0000383ffff */
[----:B------:R-:W-:-:S00]  /*0140*/  NOP ;  /* 0x0000000000007918 */ /* 0x000fc00000000000 */
        /* <DEDUP_REMOVED lines=11> */
.L_x_1:


//--------------------- .nv.shared.reserved.0     --------------------------
	.section	.nv.shared.reserved.0,"aw",@nobits
	.weak		__nv_reservedSMEM_offset_0_alias
	.size		__nv_reservedSMEM_offset_0_alias, 0, 64
	.other		__nv_reservedSMEM_offset_0_alias,@"STO_CUDA_RESERVED_SHARED STV_DEFAULT"
__nv_reservedSMEM_offset_0_alias:
	.zero		0
	.zero		64


//--------------------- .nv.constant0.default_function_kernel --------------------------
	.section	.nv.constant0.default_function_kernel,"a",@progbits
	.sectionflags	@""
	.align	4
.nv.constant0.default_function_kernel:
	.zero		912


//--------------------- SYMBOLS --------------------------

	.type		.nv.reservedSmem.offset0,@object
	.size		.nv.reservedSmem.offset0,0x4
